	.headerflags	@"EF_CUDA_TEXMODE_UNIFIED EF_CUDA_64BIT_ADDRESS EF_CUDA_ACCELERATORS EF_CUDA_SM90 EF_CUDA_VIRTUAL_SM(EF_CUDA_SM90)"
	.elftype	@"ET_EXEC"


//--------------------- .nv.info                  --------------------------
	.section	.nv.info,"",@"SHT_CUDA_INFO"
	.align	4


	//----- nvinfo : EIATTR_REGCOUNT
	.align		4
        /*0000*/ 	.byte	0x04, 0x2f
        /*0002*/ 	.short	(.L_1 - .L_0)
	.align		4
.L_0:
        /*0004*/ 	.word	index@(triton_poi_fused_max_pool2d_with_indices_33)
        /*0008*/ 	.word	0x00000054


	//----- nvinfo : EIATTR_MIN_STACK_SIZE
	.align		4
.L_1:
        /*000c*/ 	.byte	0x04, 0x12
        /*000e*/ 	.short	(.L_3 - .L_2)
	.align		4
.L_2:
        /*0010*/ 	.word	index@(triton_poi_fused_max_pool2d_with_indices_33)
        /*0014*/ 	.word	0x00000000


	//----- nvinfo : EIATTR_FRAME_SIZE
	.align		4
.L_3:
        /*0018*/ 	.byte	0x04, 0x11
        /*001a*/ 	.short	(.L_5 - .L_4)
	.align		4
.L_4:
        /*001c*/ 	.word	index@(triton_poi_fused_max_pool2d_with_indices_33)
        /*0020*/ 	.word	0x00000000


	//----- nvinfo : EIATTR_MIN_STACK_SIZE
	.align		4
.L_5:
        /*0024*/ 	.byte	0x04, 0x12
        /*0026*/ 	.short	(.L_7 - .L_6)
	.align		4
.L_6:
        /*0028*/ 	.word	index@(triton_poi_fused_max_pool2d_with_indices_33)
        /*002c*/ 	.word	0x00000000
.L_7:


//--------------------- .nv.info.triton_poi_fused_max_pool2d_with_indices_33 --------------------------
	.section	.nv.info.triton_poi_fused_max_pool2d_with_indices_33,"",@"SHT_CUDA_INFO"
	.sectionflags	@""
	.align	4


	//----- nvinfo : EIATTR_CUDA_API_VERSION
	.align		4
        /*0000*/ 	.byte	0x04, 0x37
        /*0002*/ 	.short	(.L_9 - .L_8)
.L_8:
        /*0004*/ 	.word	0x0000007c


	//----- nvinfo : EIATTR_KPARAM_INFO
	.align		4
.L_9:
        /*0008*/ 	.byte	0x04, 0x17
        /*000a*/ 	.short	(.L_11 - .L_10)
.L_10:
        /*000c*/ 	.word	0x00000000
        /*0010*/ 	.short	0x0004
        /*0012*/ 	.short	0x001c
        /*0014*/ 	.byte	0x00, 0xf0, 0x11, 0x00


	//----- nvinfo : EIATTR_KPARAM_INFO
	.align		4
.L_11:
        /*0018*/ 	.byte	0x04, 0x17
        /*001a*/ 	.short	(.L_13 - .L_12)
.L_12:
        /*001c*/ 	.word	0x00000000
        /*0020*/ 	.short	0x0003
        /*0022*/ 	.short	0x0018
        /*0024*/ 	.byte	0x00, 0xf0, 0x11, 0x00


	//----- nvinfo : EIATTR_KPARAM_INFO
	.align		4
.L_13:
        /*0028*/ 	.byte	0x04, 0x17
        /*002a*/ 	.short	(.L_15 - .L_14)
.L_14:
        /*002c*/ 	.word	0x00000000
        /*0030*/ 	.short	0x0002
        /*0032*/ 	.short	0x0010
        /*0034*/ 	.byte	0x00, 0xf4, 0x21, 0x00


	//----- nvinfo : EIATTR_KPARAM_INFO
	.align		4
.L_15:
        /*0038*/ 	.byte	0x04, 0x17
        /*003a*/ 	.short	(.L_17 - .L_16)
.L_16:
        /*003c*/ 	.word	0x00000000
        /*0040*/ 	.short	0x0001
        /*0042*/ 	.short	0x0008
        /*0044*/ 	.byte	0x00, 0xf4, 0x21, 0x00


	//----- nvinfo : EIATTR_KPARAM_INFO
	.align		4
.L_17:
        /*0048*/ 	.byte	0x04, 0x17
        /*004a*/ 	.short	(.L_19 - .L_18)
.L_18:
        /*004c*/ 	.word	0x00000000
        /*0050*/ 	.short	0x0000
        /*0052*/ 	.short	0x0000
        /*0054*/ 	.byte	0x00, 0xf4, 0x21, 0x00


	//----- nvinfo : EIATTR_SPARSE_MMA_MASK
	.align		4
.L_19:
        /*0058*/ 	.byte	0x03, 0x50
        /*005a*/ 	.short	0x0000


	//----- nvinfo : EIATTR_MAXREG_COUNT
	.align		4
        /*005c*/ 	.byte	0x03, 0x1b
        /*005e*/ 	.short	0x00ff


	//----- nvinfo : EIATTR_EXIT_INSTR_OFFSETS
	.align		4
        /*0060*/ 	.byte	0x04, 0x1c
        /*0062*/ 	.short	(.L_21 - .L_20)


	//   ....[0]....
.L_20:
        /*0064*/ 	.word	0x00002a60


	//   ....[1]....
        /*0068*/ 	.word	0x00002a80


	//----- nvinfo : EIATTR_REQNTID
	.align		4
.L_21:
        /*006c*/ 	.byte	0x04, 0x10
        /*006e*/ 	.short	(.L_23 - .L_22)
.L_22:
        /*0070*/ 	.word	0x00000080
        /*0074*/ 	.word	0x00000001
        /*0078*/ 	.word	0x00000001


	//----- nvinfo : EIATTR_CBANK_PARAM_SIZE
	.align		4
.L_23:
        /*007c*/ 	.byte	0x03, 0x19
        /*007e*/ 	.short	0x0020


	//----- nvinfo : EIATTR_PARAM_CBANK
	.align		4
        /*0080*/ 	.byte	0x04, 0x0a
        /*0082*/ 	.short	(.L_25 - .L_24)
	.align		4
.L_24:
        /*0084*/ 	.word	index@(.nv.constant0.triton_poi_fused_max_pool2d_with_indices_33)
        /*0088*/ 	.short	0x0210
        /*008a*/ 	.short	0x0020


	//----- nvinfo : EIATTR_SW_WAR
	.align		4
.L_25:
        /*008c*/ 	.byte	0x04, 0x36
        /*008e*/ 	.short	(.L_27 - .L_26)
.L_26:
        /*0090*/ 	.word	0x00000008
.L_27:


//--------------------- .nv.callgraph             --------------------------
	.section	.nv.callgraph,"",@"SHT_CUDA_CALLGRAPH"
	.align	4
	.sectionentsize	8
	.align		4
        /*0000*/ 	.word	0x00000000
	.align		4
        /*0004*/ 	.word	0xffffffff
	.align		4
        /*0008*/ 	.word	0x00000000
	.align		4
        /*000c*/ 	.word	0xfffffffe
	.align		4
        /*0010*/ 	.word	0x00000000
	.align		4
        /*0014*/ 	.word	0xfffffffd
	.align		4
        /*0018*/ 	.word	0x00000000
	.align		4
        /*001c*/ 	.word	0xfffffffc


//--------------------- .text.triton_poi_fused_max_pool2d_with_indices_33 --------------------------
	.section	.text.triton_poi_fused_max_pool2d_with_indices_33,"ax",@progbits
	.sectionflags	@"SHF_BARRIERS=1"
	.align	128
        .global         triton_poi_fused_max_pool2d_with_indices_33
        .type           triton_poi_fused_max_pool2d_with_indices_33,@function
        .size           triton_poi_fused_max_pool2d_with_indices_33,(.L_x_1 - triton_poi_fused_max_pool2d_with_indices_33)
        .other          triton_poi_fused_max_pool2d_with_indices_33,@"STO_CUDA_ENTRY STV_DEFAULT"
triton_poi_fused_max_pool2d_with_indices_33:
.text.triton_poi_fused_max_pool2d_with_indices_33:
[----:B------:R-:W0:Y:S01]  /*0000*/  LDC R1, c[0x0][0x28] ;  /* 0x00000a00ff017b82 */ /* 0x000e220000000800 */
[----:B------:R-:W1:Y:S07]  /*0010*/  S2R R7, SR_TID.X ;  /* 0x0000000000077919 */ /* 0x000e6e0000002100 */
[----:B------:R-:W2:Y:S01]  /*0020*/  S2UR UR4, SR_CTAID.Y ;  /* 0x00000000000479c3 */ /* 0x000ea20000002600 */
[----:B------:R-:W-:Y:S02]  /*0030*/  CS2R R40, SRZ ;  /* 0x0000000000287805 */ /* 0x000fe4000001ff00 */
[----:B------:R-:W-:-:S02]  /*0040*/  CS2R R42, SRZ ;  /* 0x00000000002a7805 */ /* 0x000fc4000001ff00 */
[----:B------:R-:W-:Y:S02]  /*0050*/  CS2R R20, SRZ ;  /* 0x0000000000147805 */ /* 0x000fe4000001ff00 */
[----:B------:R-:W-:Y:S01]  /*0060*/  CS2R R22, SRZ ;  /* 0x0000000000167805 */ /* 0x000fe2000001ff00 */
[----:B------:R-:W-:Y:S01]  /*0070*/  ULDC.64 UR10, c[0x0][0x208] ;  /* 0x00008200000a7ab9 */ /* 0x000fe20000000a00 */
[----:B------:R-:W3:Y:S08]  /*0080*/  S2UR UR8, SR_CTAID.X ;  /* 0x00000000000879c3 */ /* 0x000ef00000002500 */
[----:B------:R-:W4:Y:S01]  /*0090*/  LDC.64 R32, c[0x0][0x210] ;  /* 0x00008400ff207b82 */ /* 0x000f220000000a00 */
[----:B--2---:R-:W-:Y:S01]  /*00a0*/  USHF.L.U32 UR5, UR4, 0x1, URZ ;  /* 0x0000000104057899 */ /* 0x004fe2000800063f */
[----:B-1----:R-:W-:Y:S01]  /*00b0*/  SHF.R.U32.HI R18, RZ, 0x6, R7 ;  /* 0x00000006ff127819 */ /* 0x002fe20000011607 */
[----:B---3--:R-:W-:-:S03]  /*00c0*/  USHF.L.U32 UR8, UR8, 0x9, URZ ;  /* 0x0000000908087899 */ /* 0x008fc6000800063f */
[----:B------:R-:W-:-:S03]  /*00d0*/  SGXT.U32 R18, R18, 0x1 ;  /* 0x000000011212781a */ /* 0x000fc60000000000 */
[----:B------:R-:W-:Y:S01]  /*00e0*/  IMAD.U32 R6, RZ, RZ, UR8 ;  /* 0x00000008ff067e24 */ /* 0x000fe2000f8e00ff */
[----:B------:R-:W-:Y:S01]  /*00f0*/  LOP3.LUT R19, R18, UR5, RZ, 0xfc, !PT ;  /* 0x0000000512137c12 */ /* 0x000fe2000f8efcff */
[----:B------:R-:W-:-:S04]  /*0100*/  IMAD.MOV.U32 R18, RZ, RZ, RZ ;  /* 0x000000ffff127224 */ /* 0x000fc800078e00ff */
[----:B------:R-:W-:-:S04]  /*0110*/  IMAD.HI R12, R19, -0x77777777, R18 ;  /* 0x88888889130c7827 */ /* 0x000fc800078e0212 */
[----:B------:R-:W-:Y:S01]  /*0120*/  IMAD.HI R18, R19, -0x6e5d4c3b, R18 ;  /* 0x91a2b3c513127827 */ /* 0x000fe200078e0212 */
[----:B------:R-:W-:-:S04]  /*0130*/  SHF.R.U32.HI R13, RZ, 0x1f, R12 ;  /* 0x0000001fff0d7819 */ /* 0x000fc8000001160c */
[----:B------:R-:W-:Y:S01]  /*0140*/  LEA.HI.SX32 R13, R12, R13, 0x1c ;  /* 0x0000000d0c0d7211 */ /* 0x000fe200078fe2ff */
[----:B------:R-:W-:Y:S01]  /*0150*/  IMAD.MOV.U32 R12, RZ, RZ, RZ ;  /* 0x000000ffff0c7224 */ /* 0x000fe200078e00ff */
[----:B------:R-:W-:-:S03]  /*0160*/  SHF.R.U32.HI R5, RZ, 0x1f, R18 ;  /* 0x0000001fff057819 */ /* 0x000fc60000011612 */
[----:B------:R-:W-:Y:S01]  /*0170*/  IMAD.HI R0, R13, -0x77777777, R12 ;  /* 0x888888890d007827 */ /* 0x000fe200078e020c */
[----:B------:R-:W-:-:S03]  /*0180*/  LEA.HI.SX32 R39, R18, R5, 0x17 ;  /* 0x0000000512277211 */ /* 0x000fc600078fbaff */
[----:B------:R-:W-:Y:S01]  /*0190*/  IMAD.SHL.U32 R5, R7, 0x8, RZ ;  /* 0x0000000807057824 */ /* 0x000fe200078e00ff */
[----:B------:R-:W-:-:S04]  /*01a0*/  SHF.R.U32.HI R3, RZ, 0x1f, R0 ;  /* 0x0000001fff037819 */ /* 0x000fc80000011600 */
[----:B------:R-:W-:Y:S01]  /*01b0*/  LEA.HI R3, R0, R3, RZ, 0x1c ;  /* 0x0000000300037211 */ /* 0x000fe200078fe0ff */
[----:B------:R-:W-:Y:S01]  /*01c0*/  IMAD R0, R13, -0x1e, R19 ;  /* 0xffffffe20d007824 */ /* 0x000fe200078e0213 */
[----:B------:R-:W-:-:S03]  /*01d0*/  LOP3.LUT R2, R6, 0x1f8, R5, 0xf8, !PT ;  /* 0x000001f806027812 */ /* 0x000fc600078ef805 */
[----:B------:R-:W-:Y:S01]  /*01e0*/  IMAD R0, R0, 0x240, RZ ;  /* 0x0000024000007824 */ /* 0x000fe200078e02ff */
[----:B------:R-:W-:Y:S01]  /*01f0*/  ISETP.GE.AND P0, PT, R2, 0x120, PT ;  /* 0x000001200200780c */ /* 0x000fe20003f06270 */
[----:B------:R-:W-:Y:S02]  /*0200*/  IMAD R12, R3, -0x1e, R13 ;  /* 0xffffffe2030c7824 */ /* 0x000fe400078e020d */
[----:B------:R-:W-:Y:S01]  /*0210*/  IMAD R39, R39, 0x105a20, R0 ;  /* 0x00105a2027277824 */ /* 0x000fe200078e0200 */
[----:B------:R-:W-:-:S03]  /*0220*/  ISETP.LT.AND P0, PT, R19, 0xe10, !P0 ;  /* 0x00000e101300780c */ /* 0x000fc60004701270 */
[----:B------:R-:W-:Y:S02]  /*0230*/  VIADD R29, R39, 0x120 ;  /* 0x00000120271d7836 */ /* 0x000fe40000000000 */
[C---:B------:R-:W-:Y:S02]  /*0240*/  IMAD.IADD R3, R2.reuse, 0x1, R39 ;  /* 0x0000000102037824 */ /* 0x040fe400078e0227 */
[----:B------:R-:W-:Y:S02]  /*0250*/  IMAD.IADD R9, R2, 0x1, R29 ;  /* 0x0000000102097824 */ /* 0x000fe400078e021d */
[C---:B------:R-:W-:Y:S02]  /*0260*/  IMAD R3, R12.reuse, 0x8940, R3 ;  /* 0x000089400c037824 */ /* 0x040fe400078e0203 */
[----:B------:R-:W-:Y:S02]  /*0270*/  IMAD R11, R12, 0x8940, R9 ;  /* 0x000089400c0b7824 */ /* 0x000fe400078e0209 */
[----:B----4-:R-:W-:-:S04]  /*0280*/  IMAD.WIDE R8, R3, 0x4, R32 ;  /* 0x0000000403087825 */ /* 0x010fc800078e0220 */
[----:B------:R-:W-:Y:S01]  /*0290*/  IMAD.WIDE R10, R11, 0x4, R32 ;  /* 0x000000040b0a7825 */ /* 0x000fe200078e0220 */
[----:B------:R1:W2:Y:S04]  /*02a0*/  @P0 LDG.E.EL.128 R40, desc[UR10][R8.64] ;  /* 0x0000000a08280981 */ /* 0x0002a8000c2e1d00 */
[----:B------:R-:W2:Y:S01]  /*02b0*/  @P0 LDG.E.EL.128 R20, desc[UR10][R10.64] ;  /* 0x0000000a0a140981 */ /* 0x000ea2000c2e1d00 */
[----:B------:R-:W-:Y:S01]  /*02c0*/  VIADD R63, R39, 0x240 ;  /* 0x00000240273f7836 */ /* 0x000fe20000000000 */
[----:B------:R-:W-:Y:S02]  /*02d0*/  CS2R R24, SRZ ;  /* 0x0000000000187805 */ /* 0x000fe4000001ff00 */
[----:B------:R-:W-:Y:S01]  /*02e0*/  CS2R R26, SRZ ;  /* 0x00000000001a7805 */ /* 0x000fe2000001ff00 */
[----:B------:R-:W-:-:S04]  /*02f0*/  IMAD.IADD R3, R2, 0x1, R63 ;  /* 0x0000000102037824 */ /* 0x000fc800078e023f */
[----:B------:R-:W-:-:S04]  /*0300*/  IMAD R3, R12, 0x8940, R3 ;  /* 0x000089400c037824 */ /* 0x000fc800078e0203 */
[----:B------:R-:W-:-:S05]  /*0310*/  IMAD.WIDE R14, R3, 0x4, R32 ;  /* 0x00000004030e7825 */ /* 0x000fca00078e0220 */
[----:B------:R3:W4:Y:S01]  /*0320*/  @P0 LDG.E.EL.128 R24, desc[UR10][R14.64] ;  /* 0x0000000a0e180981 */ /* 0x000722000c2e1d00 */
[----:B------:R-:W-:-:S04]  /*0330*/  VIADD R57, R39, 0x44a0 ;  /* 0x000044a027397836 */ /* 0x000fc80000000000 */
[----:B------:R-:W-:-:S04]  /*0340*/  IMAD.IADD R3, R2, 0x1, R57 ;  /* 0x0000000102037824 */ /* 0x000fc800078e0239 */
[----:B------:R-:W-:-:S04]  /*0350*/  IMAD R3, R12, 0x8940, R3 ;  /* 0x000089400c037824 */ /* 0x000fc800078e0203 */
[----:B-1----:R-:W-:Y:S01]  /*0360*/  IMAD.WIDE R8, R3, 0x4, R32 ;  /* 0x0000000403087825 */ /* 0x002fe200078e0220 */
[----:B--2---:R-:W-:Y:S02]  /*0370*/  FSETP.GT.AND P2, PT, R20, R40, PT ;  /* 0x000000281400720b */ /* 0x004fe40003f44000 */
[----:B------:R-:W-:Y:S02]  /*0380*/  FSETP.GT.AND P4, PT, R22, R42, PT ;  /* 0x0000002a1600720b */ /* 0x000fe40003f84000 */
[----:B------:R-:W-:Y:S02]  /*0390*/  FSETP.GT.AND P5, PT, R21, R41, PT ;  /* 0x000000291500720b */ /* 0x000fe40003fa4000 */
[----:B------:R-:W-:Y:S02]  /*03a0*/  FSETP.NAN.AND P1, PT, R20, R20, PT ;  /* 0x000000141400720b */ /* 0x000fe40003f28000 */
[----:B------:R-:W-:Y:S02]  /*03b0*/  FSETP.GT.AND P3, PT, R23, R43, PT ;  /* 0x0000002b1700720b */ /* 0x000fe40003f64000 */
[----:B---3--:R-:W-:-:S02]  /*03c0*/  P2R R14, PR, RZ, 0x4 ;  /* 0x00000004ff0e7803 */ /* 0x008fc40000000000 */
[----:B------:R-:W-:Y:S02]  /*03d0*/  P2R R13, PR, RZ, 0x8 ;  /* 0x00000008ff0d7803 */ /* 0x000fe40000000000 */
[----:B------:R-:W-:Y:S02]  /*03e0*/  @!P2 SEL R20, R20, R40, P1 ;  /* 0x000000281414a207 */ /* 0x000fe40000800000 */
[C---:B------:R-:W-:Y:S02]  /*03f0*/  FSETP.NAN.AND P1, PT, R22.reuse, R22, PT ;  /* 0x000000161600720b */ /* 0x040fe40003f28000 */
[C---:B------:R-:W-:Y:S02]  /*0400*/  FSETP.NAN.AND P2, PT, R21.reuse, R21, PT ;  /* 0x000000151500720b */ /* 0x040fe40003f48000 */
[----:B------:R-:W-:Y:S02]  /*0410*/  @!P4 SEL R22, R22, R42, P1 ;  /* 0x0000002a1616c207 */ /* 0x000fe40000800000 */
[----:B------:R-:W-:-:S02]  /*0420*/  @!P5 SEL R21, R21, R41, P2 ;  /* 0x000000291515d207 */ /* 0x000fc40001000000 */
[----:B----4-:R-:W-:Y:S02]  /*0430*/  FSETP.NAN.AND P1, PT, R27, R27, PT ;  /* 0x0000001b1b00720b */ /* 0x010fe40003f28000 */
[----:B------:R-:W-:Y:S01]  /*0440*/  FSETP.NAN.AND P2, PT, R23, R23, PT ;  /* 0x000000171700720b */ /* 0x000fe20003f48000 */
[----:B------:R-:W-:Y:S01]  /*0450*/  VIADD R69, R39, 0x45c0 ;  /* 0x000045c027457836 */ /* 0x000fe20000000000 */
[----:B------:R-:W-:Y:S02]  /*0460*/  LOP3.LUT R50, R2, 0x4, RZ, 0xfc, !PT ;  /* 0x0000000402327812 */ /* 0x000fe400078efcff */
[----:B------:R-:W-:Y:S02]  /*0470*/  @!P3 SEL R23, R23, R43, P2 ;  /* 0x0000002b1717b207 */ /* 0x000fe40001000000 */
[----:B------:R-:W-:Y:S02]  /*0480*/  FSETP.GEU.AND P2, PT, R22, R26, PT ;  /* 0x0000001a1600720b */ /* 0x000fe40003f4e000 */
[----:B------:R-:W-:-:S02]  /*0490*/  FSETP.GEU.AND P3, PT, R23, R27, PT ;  /* 0x0000001b1700720b */ /* 0x000fc40003f6e000 */
[----:B------:R-:W-:Y:S02]  /*04a0*/  P2R R18, PR, RZ, 0x4 ;  /* 0x00000004ff127803 */ /* 0x000fe40000000000 */
[----:B------:R-:W-:Y:S02]  /*04b0*/  @!P1 SEL R27, R27, R23, !P3 ;  /* 0x000000171b1b9207 */ /* 0x000fe40005800000 */
[----:B------:R-:W-:Y:S01]  /*04c0*/  FSETP.NAN.AND P1, PT, R26, R26, PT ;  /* 0x0000001a1a00720b */ /* 0x000fe20003f28000 */
[C---:B------:R-:W-:Y:S01]  /*04d0*/  VIADD R55, R39.reuse, 0x46e0 ;  /* 0x000046e027377836 */ /* 0x040fe20000000000 */
[----:B------:R-:W-:Y:S01]  /*04e0*/  P2R R10, PR, RZ, 0x8 ;  /* 0x00000008ff0a7803 */ /* 0x000fe20000000000 */
[C---:B------:R-:W-:Y:S01]  /*04f0*/  VIADD R65, R39.reuse, 0x8940 ;  /* 0x0000894027417836 */ /* 0x040fe20000000000 */
[----:B------:R-:W-:Y:S01]  /*0500*/  P2R R15, PR, RZ, 0x10 ;  /* 0x00000010ff0f7803 */ /* 0x000fe20000000000 */
[----:B------:R-:W-:Y:S01]  /*0510*/  VIADD R61, R39, 0x8a60 ;  /* 0x00008a60273d7836 */ /* 0x000fe20000000000 */
[----:B------:R-:W-:-:S07]  /*0520*/  P2R R11, PR, RZ, 0x20 ;  /* 0x00000020ff0b7803 */ /* 0x000fce0000000000 */
[----:B------:R-:W-:Y:S02]  /*0530*/  @!P1 SEL R26, R26, R22, !P2 ;  /* 0x000000161a1a9207 */ /* 0x000fe40005000000 */
[----:B------:R-:W-:Y:S02]  /*0540*/  CS2R R22, SRZ ;  /* 0x0000000000167805 */ /* 0x000fe4000001ff00 */
[-C--:B------:R-:W-:Y:S02]  /*0550*/  FSETP.NAN.AND P1, PT, R25, R25.reuse, PT ;  /* 0x000000191900720b */ /* 0x080fe40003f28000 */
[----:B------:R-:W-:-:S04]  /*0560*/  FSETP.GEU.AND P2, PT, R21, R25, PT ;  /* 0x000000191500720b */ /* 0x000fc80003f4e000 */
[----:B------:R-:W-:-:S07]  /*0570*/  P2R R16, PR, RZ, 0x4 ;  /* 0x00000004ff107803 */ /* 0x000fce0000000000 */
[----:B------:R-:W-:Y:S02]  /*0580*/  @!P1 SEL R25, R25, R21, !P2 ;  /* 0x0000001519199207 */ /* 0x000fe40005000000 */
[-C--:B------:R-:W-:Y:S02]  /*0590*/  FSETP.NAN.AND P1, PT, R24, R24.reuse, PT ;  /* 0x000000181800720b */ /* 0x080fe40003f28000 */
[----:B------:R-:W-:-:S04]  /*05a0*/  FSETP.GEU.AND P2, PT, R20, R24, PT ;  /* 0x000000181400720b */ /* 0x000fc80003f4e000 */
[----:B------:R-:W-:-:S07]  /*05b0*/  P2R R17, PR, RZ, 0x4 ;  /* 0x00000004ff117803 */ /* 0x000fce0000000000 */
[----:B------:R-:W-:Y:S02]  /*05c0*/  @!P1 SEL R24, R24, R20, !P2 ;  /* 0x0000001418189207 */ /* 0x000fe40005000000 */
[----:B------:R-:W-:-:S06]  /*05d0*/  CS2R R20, SRZ ;  /* 0x0000000000147805 */ /* 0x000fcc000001ff00 */
[----:B------:R-:W2:Y:S02]  /*05e0*/  @P0 LDG.E.EL.128 R20, desc[UR10][R8.64] ;  /* 0x0000000a08140981 */ /* 0x000ea4000c2e1d00 */
[-C--:B--2---:R-:W-:Y:S02]  /*05f0*/  FSETP.NAN.AND P1, PT, R20, R20.reuse, PT ;  /* 0x000000141400720b */ /* 0x084fe40003f28000 */
[----:B------:R-:W-:-:S04]  /*0600*/  FSETP.GEU.AND P2, PT, R24, R20, PT ;  /* 0x000000141800720b */ /* 0x000fc80003f4e000 */
[----:B------:R-:W-:-:S07]  /*0610*/  P2R R9, PR, RZ, 0x4 ;  /* 0x00000004ff097803 */ /* 0x000fce0000000000 */
[----:B------:R-:W-:Y:S02]  /*0620*/  @!P1 SEL R20, R20, R24, !P2 ;  /* 0x0000001814149207 */ /* 0x000fe40005000000 */
[-C--:B------:R-:W-:Y:S02]  /*0630*/  FSETP.NAN.AND P1, PT, R21, R21.reuse, PT ;  /* 0x000000151500720b */ /* 0x080fe40003f28000 */
[----:B------:R-:W-:-:S04]  /*0640*/  FSETP.GEU.AND P2, PT, R25, R21, PT ;  /* 0x000000151900720b */ /* 0x000fc80003f4e000 */
[----:B------:R-:W-:-:S07]  /*0650*/  P2R R8, PR, RZ, 0x4 ;  /* 0x00000004ff087803 */ /* 0x000fce0000000000 */
[----:B------:R-:W-:Y:S01]  /*0660*/  @!P1 SEL R21, R21, R25, !P2 ;  /* 0x0000001915159207 */ /* 0x000fe20005000000 */
[----:B------:R-:W-:Y:S01]  /*0670*/  IMAD.IADD R25, R2, 0x1, R69 ;  /* 0x0000000102197824 */ /* 0x000fe200078e0245 */
[-C--:B------:R-:W-:Y:S02]  /*0680*/  FSETP.NAN.AND P1, PT, R22, R22.reuse, PT ;  /* 0x000000161600720b */ /* 0x080fe40003f28000 */
[----:B------:R-:W-:Y:S01]  /*0690*/  FSETP.GEU.AND P2, PT, R26, R22, PT ;  /* 0x000000161a00720b */ /* 0x000fe20003f4e000 */
[----:B------:R-:W-:Y:S01]  /*06a0*/  IMAD R31, R12, 0x8940, R25 ;  /* 0x000089400c1f7824 */ /* 0x000fe200078e0219 */
[----:B------:R-:W-:Y:S02]  /*06b0*/  CS2R R24, SRZ ;  /* 0x0000000000187805 */ /* 0x000fe4000001ff00 */
[----:B------:R-:W-:Y:S01]  /*06c0*/  P2R R3, PR, RZ, 0x4 ;  /* 0x00000004ff037803 */ /* 0x000fe20000000000 */
[----:B------:R-:W-:-:S06]  /*06d0*/  IMAD.WIDE R30, R31, 0x4, R32 ;  /* 0x000000041f1e7825 */ /* 0x000fcc00078e0220 */
        /* <DEDUP_REMOVED lines=14> */
[----:B------:R-:W-:Y:S02]  /*07c0*/  @!P1 SEL R26, R26, R22, !P2 ;  /* 0x000000161a1a9207 */ /* 0x000fe40005000000 */
[----:B------:R-:W-:Y:S02]  /*07d0*/  CS2R R22, SRZ ;  /* 0x0000000000167805 */ /* 0x000fe4000001ff00 */
[-C--:B------:R-:W-:Y:S02]  /*07e0*/  FSETP.NAN.AND P1, PT, R25, R25.reuse, PT ;  /* 0x000000191900720b */ /* 0x080fe40003f28000 */
[----:B------:R-:W-:-:S04]  /*07f0*/  FSETP.GEU.AND P2, PT, R21, R25, PT ;  /* 0x000000191500720b */ /* 0x000fc80003f4e000 */
[----:B------:R-:W-:-:S07]  /*0800*/  P2R R35, PR, RZ, 0x4 ;  /* 0x00000004ff237803 */ /* 0x000fce0000000000 */
[----:B------:R-:W-:Y:S01]  /*0810*/  @!P1 SEL R25, R25, R21, !P2 ;  /* 0x0000001519199207 */ /* 0x000fe20005000000 */
[----:B------:R-:W-:Y:S01]  /*0820*/  IMAD.IADD R21, R2, 0x1, R55 ;  /* 0x0000000102157824 */ /* 0x000fe200078e0237 */
[-C--:B------:R-:W-:Y:S02]  /*0830*/  FSETP.NAN.AND P1, PT, R24, R24.reuse, PT ;  /* 0x000000181800720b */ /* 0x080fe40003f28000 */
[----:B------:R-:W-:Y:S01]  /*0840*/  FSETP.GEU.AND P2, PT, R20, R24, PT ;  /* 0x000000181400720b */ /* 0x000fe20003f4e000 */
[----:B------:R-:W-:-:S03]  /*0850*/  IMAD R31, R12, 0x8940, R21 ;  /* 0x000089400c1f7824 */ /* 0x000fc600078e0215 */
[----:B------:R-:W-:Y:S01]  /*0860*/  P2R R36, PR, RZ, 0x4 ;  /* 0x00000004ff247803 */ /* 0x000fe20000000000 */
[----:B------:R-:W-:-:S06]  /*0870*/  IMAD.WIDE R30, R31, 0x4, R32 ;  /* 0x000000041f1e7825 */ /* 0x000fcc00078e0220 */
        /* <DEDUP_REMOVED lines=46> */
[----:B------:R1:W2:Y:S01]  /*0b60*/  @P0 LDG.E.EL.128 R20, desc[UR10][R30.64] ;  /* 0x0000000a1e140981 */ /* 0x0002a2000c2e1d00 */
[----:B------:R-:W-:Y:S01]  /*0b70*/  IMAD.IADD R51, R50, 0x1, R29 ;  /* 0x0000000132337824 */ /* 0x000fe200078e021d */
[----:B------:R-:W-:-:S03]  /*0b80*/  CS2R R28, SRZ ;  /* 0x00000000001c7805 */ /* 0x000fc6000001ff00 */
[----:B------:R-:W-:-:S04]  /*0b90*/  IMAD R51, R12, 0x8940, R51 ;  /* 0x000089400c337824 */ /* 0x000fc800078e0233 */
[----:B------:R-:W-:-:S04]  /*0ba0*/  IMAD.WIDE R52, R51, 0x4, R32 ;  /* 0x0000000433347825 */ /* 0x000fc800078e0220 */
[----:B-1----:R-:W-:-:S04]  /*0bb0*/  IMAD.IADD R31, R50, 0x1, R39 ;  /* 0x00000001321f7824 */ /* 0x002fc800078e0227 */
[----:B------:R-:W-:Y:S01]  /*0bc0*/  IMAD R59, R12, 0x8940, R31 ;  /* 0x000089400c3b7824 */ /* 0x000fe200078e021f */
[----:B------:R-:W-:-:S03]  /*0bd0*/  CS2R R30, SRZ ;  /* 0x00000000001e7805 */ /* 0x000fc6000001ff00 */
[----:B------:R-:W-:-:S03]  /*0be0*/  IMAD.WIDE R58, R59, 0x4, R32 ;  /* 0x000000043b3a7825 */ /* 0x000fc600078e0220 */
[----:B------:R-:W3:Y:S01]  /*0bf0*/  @P0 LDG.E.EL.128 R28, desc[UR10][R52.64] ;  /* 0x0000000a341c0981 */ /* 0x000ee2000c2e1d00 */
        /* <DEDUP_REMOVED lines=18> */
[----:B------:R1:W2:Y:S01]  /*0d20*/  @P0 LDG.E.EL.128 R24, desc[UR10][R58.64] ;  /* 0x0000000a3a180981 */ /* 0x0002a2000c2e1d00 */
[----:B---3--:R-:W-:Y:S01]  /*0d30*/  FSETP.NAN.AND P1, PT, R28, R28, PT ;  /* 0x0000001c1c00720b */ /* 0x008fe20003f28000 */
[----:B------:R-:W-:-:S04]  /*0d40*/  IMAD.IADD R63, R50, 0x1, R63 ;  /* 0x00000001323f7824 */ /* 0x000fc800078e023f */
[----:B-1----:R-:W-:-:S04]  /*0d50*/  IMAD R59, R12, 0x8940, R63 ;  /* 0x000089400c3b7824 */ /* 0x002fc800078e023f */
[----:B------:R-:W-:Y:S01]  /*0d60*/  IMAD.WIDE R58, R59, 0x4, R32 ;  /* 0x000000043b3a7825 */ /* 0x000fe200078e0220 */
[----:B--2---:R-:W-:-:S04]  /*0d70*/  FSETP.GT.AND P2, PT, R28, R24, PT ;  /* 0x000000181c00720b */ /* 0x004fc80003f44000 */
[----:B------:R-:W-:-:S09]  /*0d80*/  P2R R51, PR, RZ, 0x4 ;  /* 0x00000004ff337803 */ /* 0x000fd20000000000 */
[----:B------:R-:W-:Y:S02]  /*0d90*/  @!P2 SEL R28, R28, R24, P1 ;  /* 0x000000181c1ca207 */ /* 0x000fe40000800000 */
[C---:B------:R-:W-:Y:S02]  /*0da0*/  FSETP.GT.AND P2, PT, R29.reuse, R25, PT ;  /* 0x000000191d00720b */ /* 0x040fe40003f44000 */
[----:B------:R-:W-:Y:S02]  /*0db0*/  FSETP.NAN.AND P1, PT, R29, R29, PT ;  /* 0x0000001d1d00720b */ /* 0x000fe40003f28000 */
        /* <DEDUP_REMOVED lines=8> */
[----:B------:R-:W-:-:S09]  /*0e40*/  CS2R R24, SRZ ;  /* 0x0000000000187805 */ /* 0x000fd2000001ff00 */
[----:B------:R-:W-:Y:S02]  /*0e50*/  @!P2 SEL R31, R31, R27, P1 ;  /* 0x0000001b1f1fa207 */ /* 0x000fe40000800000 */
[----:B------:R-:W-:-:S06]  /*0e60*/  CS2R R26, SRZ ;  /* 0x00000000001a7805 */ /* 0x000fcc000001ff00 */
[----:B------:R-:W2:Y:S01]  /*0e70*/  @P0 LDG.E.EL.128 R24, desc[UR10][R58.64] ;  /* 0x0000000a3a180981 */ /* 0x000ea2000c2e1d00 */
[----:B------:R-:W-:Y:S01]  /*0e80*/  P2R R56, PR, RZ, 0x4 ;  /* 0x00000004ff387803 */ /* 0x000fe20000000000 */
[----:B------:R-:W-:-:S04]  /*0e90*/  IMAD.IADD R57, R50, 0x1, R57 ;  /* 0x0000000132397824 */ /* 0x000fc800078e0239 */
[----:B------:R-:W-:-:S04]  /*0ea0*/  IMAD R57, R12, 0x8940, R57 ;  /* 0x000089400c397824 */ /* 0x000fc800078e0239 */
[----:B------:R-:W-:Y:S01]  /*0eb0*/  IMAD.WIDE R66, R57, 0x4, R32 ;  /* 0x0000000439427825 */ /* 0x000fe200078e0220 */
[-C--:B--2---:R-:W-:Y:S02]  /*0ec0*/  FSETP.NAN.AND P1, PT, R27, R27.reuse, PT ;  /* 0x0000001b1b00720b */ /* 0x084fe40003f28000 */
[----:B------:R-:W-:-:S11]  /*0ed0*/  FSETP.GEU.AND P2, PT, R31, R27, PT ;  /* 0x0000001b1f00720b */ /* 0x000fd60003f4e000 */
[----:B------:R-:W-:Y:S02]  /*0ee0*/  @!P1 SEL R27, R27, R31, !P2 ;  /* 0x0000001f1b1b9207 */ /* 0x000fe40005000000 */
[-C--:B------:R-:W-:Y:S02]  /*0ef0*/  FSETP.NAN.AND P1, PT, R26, R26.reuse, PT ;  /* 0x0000001a1a00720b */ /* 0x080fe40003f28000 */
[----:B------:R-:W-:Y:S02]  /*0f00*/  P2R R58, PR, RZ, 0x4 ;  /* 0x00000004ff3a7803 */ /* 0x000fe40000000000 */
[----:B------:R-:W-:-:S09]  /*0f10*/  FSETP.GEU.AND P2, PT, R30, R26, PT ;  /* 0x0000001a1e00720b */ /* 0x000fd20003f4e000 */
[----:B------:R-:W-:Y:S02]  /*0f20*/  @!P1 SEL R26, R26, R30, !P2 ;  /* 0x0000001e1a1a9207 */ /* 0x000fe40005000000 */
[-C--:B------:R-:W-:Y:S02]  /*0f30*/  FSETP.NAN.AND P1, PT, R25, R25.reuse, PT ;  /* 0x000000191900720b */ /* 0x080fe40003f28000 */
[----:B------:R-:W-:Y:S02]  /*0f40*/  P2R R59, PR, RZ, 0x4 ;  /* 0x00000004ff3b7803 */ /* 0x000fe40000000000 */
[----:B------:R-:W-:-:S09]  /*0f50*/  FSETP.GEU.AND P2, PT, R29, R25, PT ;  /* 0x000000191d00720b */ /* 0x000fd20003f4e000 */
[----:B------:R-:W-:Y:S02]  /*0f60*/  @!P1 SEL R25, R25, R29, !P2 ;  /* 0x0000001d19199207 */ /* 0x000fe40005000000 */
[-C--:B------:R-:W-:Y:S02]  /*0f70*/  FSETP.NAN.AND P1, PT, R24, R24.reuse, PT ;  /* 0x000000181800720b */ /* 0x080fe40003f28000 */
[----:B------:R-:W-:Y:S02]  /*0f80*/  P2R R60, PR, RZ, 0x4 ;  /* 0x00000004ff3c7803 */ /* 0x000fe40000000000 */
[----:B------:R-:W-:Y:S02]  /*0f90*/  FSETP.GEU.AND P2, PT, R28, R24, PT ;  /* 0x000000181c00720b */ /* 0x000fe40003f4e000 */
[----:B------:R-:W-:-:S07]  /*0fa0*/  CS2R R30, SRZ ;  /* 0x00000000001e7805 */ /* 0x000fce000001ff00 */
[----:B------:R-:W-:Y:S02]  /*0fb0*/  @!P1 SEL R24, R24, R28, !P2 ;  /* 0x0000001c18189207 */ /* 0x000fe40005000000 */
        /* <DEDUP_REMOVED lines=45> */
[----:B------:R1:W2:Y:S01]  /*1290*/  @P0 LDG.E.EL.128 R28, desc[UR10][R54.64] ;  /* 0x0000000a361c0981 */ /* 0x0002a2000c2e1d00 */
[----:B------:R-:W-:Y:S01]  /*12a0*/  P2R R70, PR, RZ, 0x4 ;  /* 0x00000004ff467803 */ /* 0x000fe20000000000 */
[----:B------:R-:W-:-:S04]  /*12b0*/  IMAD.IADD R65, R50, 0x1, R65 ;  /* 0x0000000132417824 */ /* 0x000fc800078e0241 */
[----:B-1----:R-:W-:-:S04]  /*12c0*/  IMAD R55, R12, 0x8940, R65 ;  /* 0x000089400c377824 */ /* 0x002fc800078e0241 */
        /* <DEDUP_REMOVED lines=42> */
[----:B------:R-:W-:Y:S01]  /*1570*/  VIADD R39, R39, 0x8b80 ;  /* 0x00008b8027277836 */ /* 0x000fe20000000000 */
[-C--:B--2---:R-:W-:Y:S02]  /*1580*/  FSETP.NAN.AND P1, PT, R28, R28.reuse, PT ;  /* 0x0000001c1c00720b */ /* 0x084fe40003f28000 */
[----:B------:R-:W-:Y:S02]  /*1590*/  FSETP.NAN.AND P3, PT, R29, R29, PT ;  /* 0x0000001d1d00720b */ /* 0x000fe40003f68000 */
[----:B------:R-:W-:-:S09]  /*15a0*/  FSETP.GEU.AND P2, PT, R24, R28, PT ;  /* 0x0000001c1800720b */ /* 0x000fd20003f4e000 */
[----:B------:R-:W-:Y:S02]  /*15b0*/  @!P1 SEL R28, R28, R24, !P2 ;  /* 0x000000181c1c9207 */ /* 0x000fe40005000000 */
[----:B------:R-:W-:-:S04]  /*15c0*/  FSETP.GEU.AND P1, PT, R25, R29, PT ;  /* 0x0000001d1900720b */ /* 0x000fc80003f2e000 */
[----:B------:R-:W-:Y:S02]  /*15d0*/  @!P3 SEL R29, R29, R25, !P1 ;  /* 0x000000191d1db207 */ /* 0x000fe40004800000 */
[-C--:B------:R-:W-:Y:S02]  /*15e0*/  FSETP.NAN.AND P3, PT, R30, R30.reuse, PT ;  /* 0x0000001e1e00720b */ /* 0x080fe40003f68000 */
[----:B------:R-:W-:Y:S01]  /*15f0*/  FSETP.GEU.AND P4, PT, R26, R30, PT ;  /* 0x0000001e1a00720b */ /* 0x000fe20003f8e000 */
[----:B------:R-:W-:Y:S01]  /*1600*/  IMAD.IADD R25, R2, 0x1, R39 ;  /* 0x0000000102197824 */ /* 0x000fe200078e0227 */
[----:B------:R-:W-:-:S09]  /*1610*/  P2R R78, PR, RZ, 0x2 ;  /* 0x00000002ff4e7803 */ /* 0x000fd20000000000 */
[----:B------:R-:W-:Y:S02]  /*1620*/  @!P3 SEL R30, R30, R26, !P4 ;  /* 0x0000001a1e1eb207 */ /* 0x000fe40006000000 */
[-C--:B------:R-:W-:Y:S02]  /*1630*/  FSETP.NAN.AND P3, PT, R31, R31.reuse, PT ;  /* 0x0000001f1f00720b */ /* 0x080fe40003f68000 */
[----:B------:R-:W-:Y:S01]  /*1640*/  FSETP.GEU.AND P1, PT, R27, R31, PT ;  /* 0x0000001f1b00720b */ /* 0x000fe20003f2e000 */
[----:B------:R-:W-:Y:S01]  /*1650*/  IMAD R55, R12, 0x8940, R25 ;  /* 0x000089400c377824 */ /* 0x000fe200078e0219 */
[----:B------:R-:W-:-:S03]  /*1660*/  CS2R R24, SRZ ;  /* 0x0000000000187805 */ /* 0x000fc6000001ff00 */
[----:B------:R-:W-:-:S06]  /*1670*/  IMAD.WIDE R54, R55, 0x4, R32 ;  /* 0x0000000437367825 */ /* 0x000fcc00078e0220 */
        /* <DEDUP_REMOVED lines=20> */
[----:B------:R-:W-:-:S04]  /*17c0*/  FSETP.GEU.AND P1, PT, R23, R27, PT ;  /* 0x0000001b1700720b */ /* 0x000fc80003f2e000 */
[----:B------:R-:W-:-:S05]  /*17d0*/  P2R R22, PR, RZ, 0x2 ;  /* 0x00000002ff167803 */ /* 0x000fca0000000000 */
[----:B------:R-:W-:Y:S02]  /*17e0*/  @!P3 SEL R27, R27, R23, !P1 ;  /* 0x000000171b1bb207 */ /* 0x000fe40004800000 */
[----:B------:R-:W-:-:S04]  /*17f0*/  ISETP.NE.AND P1, PT, R66, RZ, PT ;  /* 0x000000ff4200720c */ /* 0x000fc80003f25270 */
[----:B------:R-:W-:Y:S02]  /*1800*/  P2R R23, PR, RZ, 0x2 ;  /* 0x00000002ff177803 */ /* 0x000fe40000000000 */
        /* <DEDUP_REMOVED lines=28> */
[----:B------:R-:W-:Y:S02]  /*19d0*/  ISETP.NE.AND P1, PT, R15, RZ, PT ;  /* 0x000000ff0f00720c */ /* 0x000fe40003f25270 */
[----:B------:R-:W-:Y:S02]  /*19e0*/  CS2R R14, SRZ ;  /* 0x00000000000e7805 */ /* 0x000fe4000001ff00 */
[----:B------:R-:W-:Y:S02]  /*19f0*/  P2R R66, PR, RZ, 0x2 ;  /* 0x00000002ff427803 */ /* 0x000fe40000000000 */
[----:B------:R-:W-:Y:S02]  /*1a00*/  ISETP.NE.AND P1, PT, R13, RZ, PT ;  /* 0x000000ff0d00720c */ /* 0x000fe40003f25270 */
[----:B------:R-:W-:-:S06]  /*1a10*/  CS2R R12, SRZ ;  /* 0x00000000000c7805 */ /* 0x000fcc000001ff00 */
[----:B------:R1:W2:Y:S01]  /*1a20*/  @P0 LDG.E.EL.128 R12, desc[UR10][R32.64] ;  /* 0x0000000a200c0981 */ /* 0x0002a2000c2e1d00 */
[----:B------:R-:W-:Y:S02]  /*1a30*/  P2R R79, PR, RZ, 0x10 ;  /* 0x00000010ff4f7803 */ /* 0x000fe40000000000 */
[----:B------:R-:W-:Y:S02]  /*1a40*/  P2R R81, PR, RZ, 0x2 ;  /* 0x00000002ff517803 */ /* 0x000fe40000000000 */
[----:B-1----:R-:W-:Y:S02]  /*1a50*/  P2R R32, PR, RZ, 0x1 ;  /* 0x00000001ff207803 */ /* 0x002fe40000000000 */
[----:B------:R-:W-:Y:S02]  /*1a60*/  ISETP.NE.AND P0, PT, R57, RZ, PT ;  /* 0x000000ff3900720c */ /* 0x000fe40003f05270 */
[----:B------:R-:W-:Y:S02]  /*1a70*/  P2R R61, PR, RZ, 0x4 ;  /* 0x00000004ff3d7803 */ /* 0x000fe40000000000 */
[----:B------:R-:W-:-:S02]  /*1a80*/  ISETP.NE.AND P2, PT, R68, RZ, PT ;  /* 0x000000ff4400720c */ /* 0x000fc40003f45270 */
[-C--:B--2---:R-:W-:Y:S02]  /*1a90*/  FSETP.NAN.AND P4, PT, R14, R14.reuse, PT ;  /* 0x0000000e0e00720b */ /* 0x084fe40003f88000 */
[----:B------:R-:W-:Y:S02]  /*1aa0*/  FSETP.NAN.AND P5, PT, R13, R13, PT ;  /* 0x0000000d0d00720b */ /* 0x000fe40003fa8000 */
[----:B------:R-:W-:Y:S02]  /*1ab0*/  FSETP.GEU.AND P3, PT, R30, R14, PT ;  /* 0x0000000e1e00720b */ /* 0x000fe40003f6e000 */
[----:B------:R-:W-:Y:S02]  /*1ac0*/  FSETP.NAN.AND P6, PT, R12, R12, PT ;  /* 0x0000000c0c00720b */ /* 0x000fe40003fc8000 */
[----:B------:R-:W-:-:S05]  /*1ad0*/  FSETP.NAN.AND P1, PT, R15, R15, PT ;  /* 0x0000000f0f00720b */ /* 0x000fca0003f28000 */
[----:B------:R-:W-:Y:S02]  /*1ae0*/  @!P4 SEL R14, R14, R30, !P3 ;  /* 0x0000001e0e0ec207 */ /* 0x000fe40005800000 */
[----:B------:R-:W-:-:S04]  /*1af0*/  FSETP.GEU.AND P4, PT, R29, R13, PT ;  /* 0x0000000d1d00720b */ /* 0x000fc80003f8e000 */
[----:B------:R-:W-:Y:S02]  /*1b00*/  @!P5 SEL R13, R13, R29, !P4 ;  /* 0x0000001d0d0dd207 */ /* 0x000fe40006000000 */
[----:B------:R-:W-:-:S04]  /*1b10*/  FSETP.GEU.AND P5, PT, R28, R12, PT ;  /* 0x0000000c1c00720b */ /* 0x000fc80003fae000 */
[----:B------:R-:W-:Y:S02]  /*1b20*/  @!P6 SEL R12, R12, R28, !P5 ;  /* 0x0000001c0c0ce207 */ /* 0x000fe40006800000 */
[----:B------:R-:W-:-:S04]  /*1b30*/  FSETP.GEU.AND P6, PT, R31, R15, PT ;  /* 0x0000000f1f00720b */ /* 0x000fc80003fce000 */
[----:B------:R-:W-:Y:S02]  /*1b40*/  @!P1 SEL R15, R15, R31, !P6 ;  /* 0x0000001f0f0f9207 */ /* 0x000fe40007000000 */
[----:B------:R-:W-:Y:S02]  /*1b50*/  ISETP.NE.AND P1, PT, R81, RZ, PT ;  /* 0x000000ff5100720c */ /* 0x000fe40003f25270 */
[----:B------:R-:W-:Y:S02]  /*1b60*/  P2R R30, PR, RZ, 0x8 ;  /* 0x00000008ff1e7803 */ /* 0x000fe40000000000 */
[----:B------:R-:W-:Y:S02]  /*1b70*/  ISETP.NE.AND P3, PT, R0, RZ, PT ;  /* 0x000000ff0000720c */ /* 0x000fe40003f65270 */
[----:B------:R-:W-:Y:S02]  /*1b80*/  SEL R0, RZ, 0x1, !P1 ;  /* 0x00000001ff007807 */ /* 0x000fe40004800000 */
[----:B------:R-:W-:-:S02]  /*1b90*/  ISETP.NE.AND P1, PT, R66, RZ, PT ;  /* 0x000000ff4200720c */ /* 0x000fc40003f25270 */
[----:B------:R-:W-:Y:S02]  /*1ba0*/  P2R R28, PR, RZ, 0x20 ;  /* 0x00000020ff1c7803 */ /* 0x000fe40000000000 */
[----:B------:R-:W-:Y:S02]  /*1bb0*/  ISETP.NE.AND P5, PT, R8, RZ, PT ;  /* 0x000000ff0800720c */ /* 0x000fe40003fa5270 */
[----:B------:R-:W-:Y:S02]  /*1bc0*/  SEL R8, RZ, 0x1, !P1 ;  /* 0x00000001ff087807 */ /* 0x000fe40004800000 */
[----:B------:R-:W-:Y:S02]  /*1bd0*/  ISETP.NE.AND P1, PT, R11, RZ, PT ;  /* 0x000000ff0b00720c */ /* 0x000fe40003f25270 */
[----:B------:R-:W-:Y:S02]  /*1be0*/  P2R R31, PR, RZ, 0x40 ;  /* 0x00000040ff1f7803 */ /* 0x000fe40000000000 */
[----:B------:R-:W-:-:S02]  /*1bf0*/  ISETP.NE.AND P6, PT, R9, RZ, PT ;  /* 0x000000ff0900720c */ /* 0x000fc40003fc5270 */
[----:B------:R-:W-:Y:S02]  /*1c00*/  SEL R9, RZ, 0x1, !P1 ;  /* 0x00000001ff097807 */ /* 0x000fe40004800000 */
[----:B------:R-:W-:-:S04]  /*1c10*/  ISETP.NE.AND P1, PT, R62, RZ, PT ;  /* 0x000000ff3e00720c */ /* 0x000fc80003f25270 */
        /* <DEDUP_REMOVED lines=9> */
[----:B------:R-:W-:Y:S02]  /*1cb0*/  ISETP.NE.AND P1, PT, R10, RZ, PT ;  /* 0x000000ff0a00720c */ /* 0x000fe40003f25270 */
[----:B------:R-:W-:Y:S02]  /*1cc0*/  P2R R29, PR, RZ, 0x10 ;  /* 0x00000010ff1d7803 */ /* 0x000fe40000000000 */
[----:B------:R-:W-:Y:S02]  /*1cd0*/  ISETP.NE.AND P4, PT, R3, RZ, PT ;  /* 0x000000ff0300720c */ /* 0x000fe40003f85270 */
[----:B------:R-:W-:Y:S02]  /*1ce0*/  SEL R3, R0, 0x2, P1 ;  /* 0x0000000200037807 */ /* 0x000fe40000800000 */
[----:B------:R-:W-:-:S04]  /*1cf0*/  ISETP.NE.AND P1, PT, R18, RZ, PT ;  /* 0x000000ff1200720c */ /* 0x000fc80003f25270 */
        /* <DEDUP_REMOVED lines=11> */
[----:B------:R-:W-:Y:S02]  /*1db0*/  ISETP.NE.AND P1, PT, R55, RZ, PT ;  /* 0x000000ff3700720c */ /* 0x000fe40003f25270 */
[----:B------:R-:W-:Y:S02]  /*1dc0*/  SEL R16, R3, 0x3, P3 ;  /* 0x0000000303107807 */ /* 0x000fe40001800000 */
[----:B------:R-:W-:Y:S02]  /*1dd0*/  SEL R51, R51, 0x2, P1 ;  /* 0x0000000233337807 */ /* 0x000fe40000800000 */
[----:B------:R-:W-:Y:S02]  /*1de0*/  ISETP.NE.AND P3, PT, R34, RZ, PT ;  /* 0x000000ff2200720c */ /* 0x000fe40003f65270 */
[----:B------:R-:W-:-:S02]  /*1df0*/  SEL R8, R8, 0x3, P6 ;  /* 0x0000000308087807 */ /* 0x000fc40003000000 */
[----:B------:R-:W-:Y:S02]  /*1e00*/  ISETP.NE.AND P6, PT, R77, RZ, PT ;  /* 0x000000ff4d00720c */ /* 0x000fe40003fc5270 */
[----:B------:R-:W-:Y:S02]  /*1e10*/  SEL R3, R51, 0x3, P0 ;  /* 0x0000000333037807 */ /* 0x000fe40000000000 */
[----:B------:R-:W-:Y:S02]  /*1e20*/  P2R R51, PR, RZ, 0x8 ;  /* 0x00000008ff337803 */ /* 0x000fe40000000000 */
[----:B------:R-:W-:Y:S02]  /*1e30*/  ISETP.NE.AND P3, PT, R4, RZ, PT ;  /* 0x000000ff0400720c */ /* 0x000fe40003f65270 */
[----:B------:R-:W-:Y:S02]  /*1e40*/  P2R R4, PR, RZ, 0x40 ;  /* 0x00000040ff047803 */ /* 0x000fe40000000000 */
[----:B------:R-:W-:-:S04]  /*1e50*/  ISETP.NE.AND P6, PT, R76, RZ, PT ;  /* 0x000000ff4c00720c */ /* 0x000fc80003fc5270 */
[----:B------:R-:W-:Y:S02]  /*1e60*/  P2R R17, PR, RZ, 0x40 ;  /* 0x00000040ff117803 */ /* 0x000fe40000000000 */
[----:B------:R-:W-:-:S04]  /*1e70*/  ISETP.NE.AND P6, PT, R75, RZ, PT ;  /* 0x000000ff4b00720c */ /* 0x000fc80003fc5270 */
[----:B------:R-:W-:Y:S02]  /*1e80*/  P2R R18, PR, RZ, 0x40 ;  /* 0x00000040ff127803 */ /* 0x000fe40000000000 */
[----:B------:R-:W-:Y:S02]  /*1e90*/  ISETP.NE.AND P6, PT, R65, RZ, PT ;  /* 0x000000ff4100720c */ /* 0x000fe40003fc5270 */
[----:B------:R-:W-:Y:S02]  /*1ea0*/  ISETP.NE.AND P1, PT, R23, RZ, PT ;  /* 0x000000ff1700720c */ /* 0x000fe40003f25270 */
        /* <DEDUP_REMOVED lines=32> */
[----:B------:R-:W-:Y:S02]  /*20b0*/  SEL R11, R10, 0x3, P4 ;  /* 0x000000030a0b7807 */ /* 0x000fe40002000000 */
[----:B------:R-:W-:Y:S02]  /*20c0*/  ISETP.NE.AND P0, PT, R35, RZ, PT ;  /* 0x000000ff2300720c */ /* 0x000fe40003f05270 */
[----:B------:R-:W-:Y:S02]  /*20d0*/  SEL R10, R50, 0x3, P1 ;  /* 0x00000003320a7807 */ /* 0x000fe40000800000 */
[----:B------:R-:W-:-:S02]  /*20e0*/  P2R R35, PR, RZ, 0x40 ;  /* 0x00000040ff237803 */ /* 0x000fc40000000000 */
[----:B------:R-:W-:Y:S02]  /*20f0*/  P2R R50, PR, RZ, 0x8 ;  /* 0x00000008ff327803 */ /* 0x000fe40000000000 */
[----:B------:R-:W-:Y:S02]  /*2100*/  ISETP.NE.AND P6, PT, R36, RZ, PT ;  /* 0x000000ff2400720c */ /* 0x000fe40003fc5270 */
[----:B------:R-:W-:Y:S02]  /*2110*/  ISETP.NE.AND P3, PT, R63, RZ, PT ;  /* 0x000000ff3f00720c */ /* 0x000fe40003f65270 */
[----:B------:R-:W-:Y:S02]  /*2120*/  SEL R8, R8, 0x4, P6 ;  /* 0x0000000408087807 */ /* 0x000fe40003000000 */
[----:B------:R-:W-:Y:S02]  /*2130*/  SEL R0, R0, 0x3, P3 ;  /* 0x0000000300007807 */ /* 0x000fe40001800000 */
[----:B------:R-:W-:-:S02]  /*2140*/  ISETP.NE.AND P6, PT, R35, RZ, PT ;  /* 0x000000ff2300720c */ /* 0x000fc40003fc5270 */
[----:B------:R-:W-:Y:S02]  /*2150*/  SEL R39, R39, 0x3, P2 ;  /* 0x0000000327277807 */ /* 0x000fe40001000000 */
        /* <DEDUP_REMOVED lines=9> */
[----:B------:R-:W-:-:S02]  /*21f0*/  ISETP.NE.AND P3, PT, R50, RZ, PT ;  /* 0x000000ff3200720c */ /* 0x000fc40003f65270 */
[----:B------:R-:W-:Y:S02]  /*2200*/  SEL R8, R8, 0x5, P6 ;  /* 0x0000000508087807 */ /* 0x000fe40003000000 */
[----:B------:R-:W-:Y:S02]  /*2210*/  SEL R16, R16, 0x4, P3 ;  /* 0x0000000410107807 */ /* 0x000fe40001800000 */
[----:B------:R-:W-:Y:S02]  /*2220*/  SEL R9, R9, 0x4, P0 ;  /* 0x0000000409097807 */ /* 0x000fe40000000000 */
[----:B------:R-:W-:Y:S02]  /*2230*/  ISETP.NE.AND P6, PT, R42, RZ, PT ;  /* 0x000000ff2a00720c */ /* 0x000fe40003fc5270 */
[----:B------:R-:W-:Y:S02]  /*2240*/  ISETP.NE.AND P3, PT, R51, RZ, PT ;  /* 0x000000ff3300720c */ /* 0x000fe40003f65270 */
[----:B------:R-:W-:-:S02]  /*2250*/  SEL R9, R9, 0x5, P6 ;  /* 0x0000000509097807 */ /* 0x000fc40003000000 */
        /* <DEDUP_REMOVED lines=22> */
[----:B------:R-:W-:Y:S02]  /*23c0*/  ISETP.NE.AND P0, PT, R80, RZ, PT ;  /* 0x000000ff5000720c */ /* 0x000fe40003f05270 */
[----:B------:R-:W-:Y:S02]  /*23d0*/  SEL R0, R0, 0x6, P6 ;  /* 0x0000000600007807 */ /* 0x000fe40003000000 */
[----:B------:R-:W-:Y:S02]  /*23e0*/  ISETP.NE.AND P6, PT, R18, RZ, PT ;  /* 0x000000ff1200720c */ /* 0x000fe40003fc5270 */
[----:B------:R-:W-:-:S02]  /*23f0*/  SEL R18, R0, 0x7, P0 ;  /* 0x0000000700127807 */ /* 0x000fc40000000000 */
[----:B------:R-:W1:Y:S01]  /*2400*/  S2R R0, SR_TID.X ;  /* 0x0000000000007919 */ /* 0x000e620000002100 */
[----:B------:R-:W2:Y:S01]  /*2410*/  S2UR UR9, SR_CgaCtaId ;  /* 0x00000000000979c3 */ /* 0x000ea20000008800 */
[----:B------:R-:W-:Y:S01]  /*2420*/  LOP3.LUT R6, R6, 0x7f, R7, 0xf8, !PT ;  /* 0x0000007f06067812 */ /* 0x000fe200078ef807 */
[----:B------:R-:W-:Y:S02]  /*2430*/  UMOV UR4, 0x400 ;  /* 0x0000040000047882 */ /* 0x000fe40000000000 */
[----:B--2---:R-:W-:Y:S01]  /*2440*/  UPRMT UR9, UR9, 0x654, UR4 ;  /* 0x0000065409097896 */ /* 0x004fe20008000004 */
[----:B-1----:R-:W-:Y:S01]  /*2450*/  SHF.R.U32.HI R7, RZ, 0x6, R0 ;  /* 0x00000006ff077819 */ /* 0x002fe20000011600 */
[----:B------:R-:W-:-:S03]  /*2460*/  IMAD.SHL.U32 R0, R0, 0x10, RZ ;  /* 0x0000001000007824 */ /* 0x000fc600078e00ff */
[----:B------:R-:W-:Y:S02]  /*2470*/  SGXT.U32 R7, R7, 0x1 ;  /* 0x000000010707781a */ /* 0x000fe40000000000 */
[----:B------:R-:W-:-:S04]  /*2480*/  LOP3.LUT R0, R0, 0x3f0, RZ, 0xc0, !PT ;  /* 0x000003f000007812 */ /* 0x000fc800078ec0ff */
[C---:B------:R-:W-:Y:S02]  /*2490*/  LOP3.LUT R7, R0.reuse, R7, RZ, 0xfc, !PT ;  /* 0x0000000700077212 */ /* 0x040fe400078efcff */
[----:B------:R-:W-:-:S05]  /*24a0*/  LEA R0, R0, UR9, 0x2 ;  /* 0x0000000900007c11 */ /* 0x000fca000f8e10ff */
[----:B------:R-:W-:-:S05]  /*24b0*/  IMAD R0, R7, 0x4, R0 ;  /* 0x0000000407007824 */ /* 0x000fca00078e0200 */
[----:B------:R-:W-:Y:S04]  /*24c0*/  STS [R0], R24 ;  /* 0x0000001800007388 */ /* 0x000fe80000000800 */
[----:B------:R-:W-:Y:S04]  /*24d0*/  STS [R0+0x10], R25 ;  /* 0x0000101900007388 */ /* 0x000fe80000000800 */
[----:B------:R-:W-:Y:S04]  /*24e0*/  STS [R0+0x20], R26 ;  /* 0x0000201a00007388 */ /* 0x000fe80000000800 */
[----:B------:R-:W-:Y:S04]  /*24f0*/  STS [R0+0x30], R27 ;  /* 0x0000301b00007388 */ /* 0x000fe80000000800 */
[----:B------:R-:W-:Y:S04]  /*2500*/  STS [R0+0x60], R14 ;  /* 0x0000600e00007388 */ /* 0x000fe80000000800 */
[----:B------:R-:W-:Y:S04]  /*2510*/  STS [R0+0x50], R13 ;  /* 0x0000500d00007388 */ /* 0x000fe80000000800 */
[----:B------:R-:W-:Y:S04]  /*2520*/  STS [R0+0x40], R12 ;  /* 0x0000400c00007388 */ /* 0x000fe80000000800 */
[----:B------:R1:W-:Y:S01]  /*2530*/  STS [R0+0x70], R15 ;  /* 0x0000700f00007388 */ /* 0x0003e20000000800 */
[----:B------:R-:W-:-:S02]  /*2540*/  SEL R39, R39, 0x6, P6 ;  /* 0x0000000627277807 */ /* 0x000fc40003000000 */
[----:B------:R-:W-:Y:S02]  /*2550*/  ISETP.NE.AND P6, PT, R17, RZ, PT ;  /* 0x000000ff1100720c */ /* 0x000fe40003fc5270 */
[----:B------:R-:W-:Y:S02]  /*2560*/  ISETP.NE.AND P1, PT, R48, RZ, PT ;  /* 0x000000ff3000720c */ /* 0x000fe40003f25270 */
[----:B------:R-:W-:Y:S02]  /*2570*/  ISETP.NE.AND P2, PT, R49, RZ, PT ;  /* 0x000000ff3100720c */ /* 0x000fe40003f45270 */
[----:B------:R-:W-:Y:S02]  /*2580*/  SEL R10, R10, 0x6, P6 ;  /* 0x000000060a0a7807 */ /* 0x000fe40003000000 */
[----:B------:R-:W-:Y:S02]  /*2590*/  ISETP.NE.AND P6, PT, R4, RZ, PT ;  /* 0x000000ff0400720c */ /* 0x000fe40003fc5270 */
[----:B------:R-:W-:-:S02]  /*25a0*/  SEL R11, R11, 0x7, P1 ;  /* 0x000000070b0b7807 */ /* 0x000fc40000800000 */
[----:B------:R-:W-:Y:S02]  /*25b0*/  LOP3.LUT R5, R5, 0x3f8, RZ, 0xc0, !PT ;  /* 0x000003f805057812 */ /* 0x000fe400078ec0ff */
[----:B------:R-:W-:Y:S02]  /*25c0*/  ISETP.NE.AND P1, PT, R78, RZ, PT ;  /* 0x000000ff4e00720c */ /* 0x000fe40003f25270 */
[----:B------:R-:W-:Y:S02]  /*25d0*/  SEL R16, R16, 0x7, P2 ;  /* 0x0000000710107807 */ /* 0x000fe40001000000 */
[----:B------:R-:W-:Y:S02]  /*25e0*/  ISETP.NE.AND P5, PT, R46, RZ, PT ;  /* 0x000000ff2e00720c */ /* 0x000fe40003fa5270 */
[----:B------:R-:W-:Y:S02]  /*25f0*/  SEL R3, R3, 0x6, P6 ;  /* 0x0000000603037807 */ /* 0x000fe40003000000 */
[----:B------:R-:W-:-:S02]  /*2600*/  ISETP.NE.AND P2, PT, R61, RZ, PT ;  /* 0x000000ff3d00720c */ /* 0x000fc40003f45270 */
[----:B------:R-:W-:Y:S02]  /*2610*/  ISETP.NE.AND P4, PT, R47, RZ, PT ;  /* 0x000000ff2f00720c */ /* 0x000fe40003f85270 */
[----:B------:R-:W-:Y:S01]  /*2620*/  IADD3 R5, R5, UR9, R5 ;  /* 0x0000000905057c10 */ /* 0x000fe2000fffe005 */
[----:B------:R-:W-:Y:S01]  /*2630*/  BAR.SYNC.DEFER_BLOCKING 0x0 ;  /* 0x0000000000007b1d */ /* 0x000fe20000010000 */
[----:B------:R-:W-:Y:S02]  /*2640*/  SEL R10, R10, 0x7, P1 ;  /* 0x000000070a0a7807 */ /* 0x000fe40000800000 */
[----:B------:R-:W-:Y:S02]  /*2650*/  SEL R8, R8, 0x7, P5 ;  /* 0x0000000708087807 */ /* 0x000fe40002800000 */
[----:B------:R-:W-:Y:S02]  /*2660*/  SEL R17, R3, 0x7, P2 ;  /* 0x0000000703117807 */ /* 0x000fe40001000000 */
[----:B------:R-:W-:-:S02]  /*2670*/  ISETP.NE.AND P1, PT, R54, RZ, PT ;  /* 0x000000ff3600720c */ /* 0x000fc40003f25270 */
[----:B------:R-:W-:Y:S02]  /*2680*/  SEL R9, R9, 0x7, P4 ;  /* 0x0000000709097807 */ /* 0x000fe40002000000 */
[----:B------:R-:W-:Y:S01]  /*2690*/  ISETP.NE.AND P2, PT, R20, RZ, PT ;  /* 0x000000ff1400720c */ /* 0x000fe20003f45270 */
[----:B------:R-:W-:Y:S01]  /*26a0*/  UMOV UR4, URZ ;  /* 0x0000003f00047c82 */ /* 0x000fe20008000000 */
[----:B------:R-:W-:Y:S02]  /*26b0*/  SEL R4, R8, 0x8, P1 ;  /* 0x0000000808047807 */ /* 0x000fe40000800000 */
[----:B------:R-:W-:Y:S02]  /*26c0*/  SEL R3, R9, 0x8, P2 ;  /* 0x0000000809037807 */ /* 0x000fe40001000000 */
[----:B------:R-:W-:Y:S01]  /*26d0*/  ISETP.NE.AND P1, PT, R21, RZ, PT ;  /* 0x000000ff1500720c */ /* 0x000fe20003f25270 */
[----:B------:R-:W-:Y:S01]  /*26e0*/  UIMAD.WIDE UR6, UR5, -0x6e5d4c3b, UR4 ;  /* 0x91a2b3c5050678a5 */ /* 0x000fe2000f8e0204 */
[----:B------:R-:W-:Y:S01]  /*26f0*/  ISETP.NE.AND P2, PT, R22, RZ, PT ;  /* 0x000000ff1600720c */ /* 0x000fe20003f45270 */
[----:B------:R-:W2:Y:S01]  /*2700*/  LDC.64 R8, c[0x0][0x218] ;  /* 0x00008600ff087b82 */ /* 0x000ea20000000a00 */
[----:B------:R-:W3:Y:S04]  /*2710*/  LDS.64 R26, [R5] ;  /* 0x00000000051a7984 */ /* 0x000ee80000000a00 */
[----:B------:R-:W4:Y:S04]  /*2720*/  LDS.64 R20, [R5+0x800] ;  /* 0x0008000005147984 */ /* 0x000f280000000a00 */
[----:B------:R-:W5:Y:S01]  /*2730*/  LDS.64 R22, [R5+0x1000] ;  /* 0x0010000005167984 */ /* 0x000f620000000a00 */
[----:B------:R-:W-:-:S03]  /*2740*/  USHF.R.U32.HI UR4, URZ, 0x1f, UR7 ;  /* 0x0000001f3f047899 */ /* 0x000fc60008011607 */
[----:B------:R1:W3:Y:S01]  /*2750*/  LDS.64 R24, [R5+0x1800] ;  /* 0x0018000005187984 */ /* 0x0002e20000000a00 */
[----:B------:R-:W-:Y:S02]  /*2760*/  ULEA.HI.SX32 UR4, UR7, UR4, 0x17 ;  /* 0x0000000407047291 */ /* 0x000fe4000f8fba3f */
[----:B------:R-:W-:Y:S02]  /*2770*/  UISETP.GE.AND UP0, UPT, UR5, 0xe10, UPT ;  /* 0x00000e100500788c */ /* 0x000fe4000bf06270 */
[----:B------:R-:W-:Y:S01]  /*2780*/  UIMAD UR5, UR4, -0x384, UR5 ;  /* 0xfffffc7c040578a4 */ /* 0x000fe2000f8e0205 */
[----:B------:R-:W-:Y:S01]  /*2790*/  ISETP.NE.AND P4, PT, R29, RZ, PT ;  /* 0x000000ff1d00720c */ /* 0x000fe20003f85270 */
[----:B------:R-:W-:Y:S01]  /*27a0*/  IMAD R19, R19, 0x120, R2 ;  /* 0x0000012013137824 */ /* 0x000fe200078e0202 */
[----:B------:R-:W-:Y:S01]  /*27b0*/  SEL R11, R11, 0x8, P1 ;  /* 0x000000080b0b7807 */ /* 0x000fe20000800000 */
[----:B------:R-:W-:Y:S01]  /*27c0*/  UIMAD UR5, UR4, 0xa8c00, UR5 ;  /* 0x000a8c00040578a4 */ /* 0x000fe2000f8e0205 */
[----:B------:R-:W-:-:S02]  /*27d0*/  PLOP3.LUT P1, PT, PT, PT, UP0, 0x80, 0x0 ;  /* 0x000000000000781c */ /* 0x000fc40003f2f008 */
[C---:B-1----:R-:W-:Y:S02]  /*27e0*/  LOP3.LUT R0, R6.reuse, 0x80, RZ, 0xfc, !PT ;  /* 0x0000008006007812 */ /* 0x042fe400078efcff */
[----:B------:R-:W-:Y:S01]  /*27f0*/  LOP3.LUT R2, R6, 0x100, RZ, 0xfc, !PT ;  /* 0x0000010006027812 */ /* 0x000fe200078efcff */
[----:B0-----:R-:W-:Y:S01]  /*2800*/  IMAD.U32 R5, RZ, RZ, UR5 ;  /* 0x00000005ff057e24 */ /* 0x001fe2000f8e00ff */
[----:B------:R-:W-:Y:S01]  /*2810*/  SEL R16, R16, 0x8, P2 ;  /* 0x0000000810107807 */ /* 0x000fe20001000000 */
[----:B------:R-:W-:Y:S01]  /*2820*/  UISETP.LT.AND UP0, UPT, UR8, URZ, !UP0 ;  /* 0x0000003f0800728c */ /* 0x000fe2000c701270 */
[----:B------:R-:W-:Y:S01]  /*2830*/  SEL R10, R10, 0x8, P4 ;  /* 0x000000080a0a7807 */ /* 0x000fe20002000000 */
[----:B------:R-:W-:Y:S01]  /*2840*/  ULDC.64 UR4, c[0x0][0x220] ;  /* 0x0000880000047ab9 */ /* 0x000fe20000000a00 */
[----:B------:R-:W-:Y:S02]  /*2850*/  ISETP.LT.AND P2, PT, R0, 0x120, !P1 ;  /* 0x000001200000780c */ /* 0x000fe40004f41270 */
[----:B------:R-:W-:-:S02]  /*2860*/  ISETP.LT.AND P4, PT, R2, 0x120, !P1 ;  /* 0x000001200200780c */ /* 0x000fc40004f81270 */
[----:B------:R-:W-:Y:S02]  /*2870*/  ISETP.NE.AND P5, PT, R28, RZ, PT ;  /* 0x000000ff1c00720c */ /* 0x000fe40003fa5270 */
[C---:B------:R-:W-:Y:S01]  /*2880*/  ISETP.LT.AND P1, PT, R6.reuse, 0x120, !P1 ;  /* 0x000001200600780c */ /* 0x040fe20004f21270 */
[----:B------:R-:W-:Y:S01]  /*2890*/  IMAD R5, R6, 0x384, R5 ;  /* 0x0000038406057824 */ /* 0x000fe200078e0205 */
[----:B------:R-:W-:Y:S02]  /*28a0*/  ISETP.NE.AND P3, PT, R79, RZ, PT ;  /* 0x000000ff4f00720c */ /* 0x000fe40003f65270 */
[----:B------:R-:W-:Y:S02]  /*28b0*/  SEL R17, R17, 0x8, P5 ;  /* 0x0000000811117807 */ /* 0x000fe40002800000 */
[----:B------:R-:W-:Y:S01]  /*28c0*/  PLOP3.LUT P5, PT, PT, PT, UP0, 0x80, 0x0 ;  /* 0x000000000000781c */ /* 0x000fe20003faf008 */
[----:B------:R-:W-:Y:S01]  /*28d0*/  VIADD R7, R5, 0x1c200 ;  /* 0x0001c20005077836 */ /* 0x000fe20000000000 */
[----:B------:R-:W-:-:S02]  /*28e0*/  ISETP.NE.AND P0, PT, R32, RZ, PT ;  /* 0x000000ff2000720c */ /* 0x000fc40003f05270 */
[----:B------:R-:W-:Y:S01]  /*28f0*/  PRMT R13, R4, 0x3340, R3 ;  /* 0x00003340040d7816 */ /* 0x000fe20000000003 */
[----:B--2---:R-:W-:Y:S01]  /*2900*/  IMAD.WIDE R2, R5, 0x4, R8 ;  /* 0x0000000405027825 */ /* 0x004fe200078e0208 */
[----:B------:R-:W-:Y:S02]  /*2910*/  PRMT R16, R11, 0x3340, R16 ;  /* 0x000033400b107816 */ /* 0x000fe40000000010 */
[----:B------:R-:W-:Y:S01]  /*2920*/  SEL R39, R39, 0x7, P3 ;  /* 0x0000000727277807 */ /* 0x000fe20001800000 */
[----:B------:R-:W-:Y:S01]  /*2930*/  VIADD R11, R5, 0x38400 ;  /* 0x00038400050b7836 */ /* 0x000fe20000000000 */
[----:B------:R-:W-:Y:S01]  /*2940*/  ISETP.NE.AND P6, PT, R31, RZ, PT ;  /* 0x000000ff1f00720c */ /* 0x000fe20003fc5270 */
[----:B------:R-:W-:Y:S01]  /*2950*/  VIADD R15, R5, 0x54600 ;  /* 0x00054600050f7836 */ /* 0x000fe20000000000 */
[----:B------:R-:W-:Y:S01]  /*2960*/  ISETP.NE.AND P3, PT, R30, RZ, PT ;  /* 0x000000ff1e00720c */ /* 0x000fe20003f65270 */
[----:B------:R-:W-:Y:S01]  /*2970*/  IMAD.WIDE R4, R7, 0x4, R8 ;  /* 0x0000000407047825 */ /* 0x000fe200078e0208 */
[----:B------:R-:W-:Y:S01]  /*2980*/  PRMT R17, R17, 0x3340, R10 ;  /* 0x0000334011117816 */ /* 0x000fe2000000000a */
[----:B---3--:R0:W-:Y:S01]  /*2990*/  @P1 STG.E.64 desc[UR10][R2.64], R26 ;  /* 0x0000001a02001986 */ /* 0x0081e2000c101b0a */
[----:B------:R-:W-:Y:S01]  /*29a0*/  SEL R39, R39, 0x8, P3 ;  /* 0x0000000827277807 */ /* 0x000fe20001800000 */
[----:B------:R-:W-:Y:S01]  /*29b0*/  IMAD.WIDE R6, R11, 0x4, R8 ;  /* 0x000000040b067825 */ /* 0x000fe200078e0208 */
[----:B------:R-:W-:-:S02]  /*29c0*/  SEL R18, R18, 0x8, P6 ;  /* 0x0000000812127807 */ /* 0x000fc40003000000 */
[----:B------:R-:W-:Y:S01]  /*29d0*/  IADD3 R10, P1, R19, UR4, RZ ;  /* 0x00000004130a7c10 */ /* 0x000fe2000ff3e0ff */
[----:B------:R-:W-:Y:S01]  /*29e0*/  IMAD.WIDE R8, R15, 0x4, R8 ;  /* 0x000000040f087825 */ /* 0x000fe200078e0208 */
[----:B----4-:R0:W-:Y:S01]  /*29f0*/  @P2 STG.E.64 desc[UR10][R4.64], R20 ;  /* 0x0000001404002986 */ /* 0x0101e2000c101b0a */
[----:B------:R-:W-:Y:S02]  /*2a00*/  PRMT R18, R39, 0x3340, R18 ;  /* 0x0000334027127816 */ /* 0x000fe40000000012 */
[----:B------:R-:W-:Y:S01]  /*2a10*/  LEA.HI.X.SX32 R11, R19, UR5, 0x1, P1 ;  /* 0x00000005130b7c11 */ /* 0x000fe200088f0eff */
[----:B-----5:R0:W-:Y:S01]  /*2a20*/  @P4 STG.E.64 desc[UR10][R6.64], R22 ;  /* 0x0000001606004986 */ /* 0x0201e2000c101b0a */
[----:B------:R-:W-:-:S03]  /*2a30*/  PRMT R16, R13, 0x5410, R16 ;  /* 0x000054100d107816 */ /* 0x000fc60000000010 */
[----:B------:R0:W-:Y:S01]  /*2a40*/  @P5 STG.E.64 desc[UR10][R8.64], R24 ;  /* 0x0000001808005986 */ /* 0x0001e2000c101b0a */
[----:B------:R-:W-:Y:S01]  /*2a50*/  PRMT R17, R17, 0x5410, R18 ;  /* 0x0000541011117816 */ /* 0x000fe20000000012 */
[----:B0-----:R-:W-:Y:S06]  /*2a60*/  @!P0 EXIT ;  /* 0x000000000000894d */ /* 0x001fec0003800000 */
[----:B------:R-:W-:Y:S01]  /*2a70*/  STG.E.64 desc[UR10][R10.64], R16 ;  /* 0x000000100a007986 */ /* 0x000fe2000c101b0a */
[----:B------:R-:W-:Y:S05]  /*2a80*/  EXIT ;  /* 0x000000000000794d */ /* 0x000fea0003800000 */
.L_x_0:
[----:B------:R-:W-:-:S00]  /*2a90*/  BRA `(.L_x_0) ;  /* 0xfffffffc00fc7947 */ /* 0x000fc0000383ffff */
[----:B------:R-:W-:-:S00]  /*2aa0*/  NOP ;  /* 0x0000000000007918 */ /* 0x000fc00000000000 */
        /* <DEDUP_REMOVED lines=13> */
.L_x_1:


//--------------------- .nv.shared.triton_poi_fused_max_pool2d_with_indices_33 --------------------------
	.section	.nv.shared.triton_poi_fused_max_pool2d_with_indices_33,"aw",@nobits
	.sectionflags	@""
	.align	16
	.zero		1024


//--------------------- .nv.constant0.triton_poi_fused_max_pool2d_with_indices_33 --------------------------
	.section	.nv.constant0.triton_poi_fused_max_pool2d_with_indices_33,"a",@progbits
	.sectionflags	@""
	.align	4
.nv.constant0.triton_poi_fused_max_pool2d_with_indices_33:
	.zero		560
